//
// Generated by NVIDIA NVVM Compiler
//
// Compiler Build ID: CL-36424714
// Cuda compilation tools, release 13.0, V13.0.88
// Based on NVVM 20.0.0
//

.version 9.0
.target sm_100
.address_size 64

	// .globl	_Z20KroneckerKernelSmalliiPfS_S_
.extern .shared .align 16 .b8 vs[];

.visible .entry _Z20KroneckerKernelSmalliiPfS_S_(
	.param .u32 _Z20KroneckerKernelSmalliiPfS_S__param_0,
	.param .u32 _Z20KroneckerKernelSmalliiPfS_S__param_1,
	.param .u64 .ptr .align 1 _Z20KroneckerKernelSmalliiPfS_S__param_2,
	.param .u64 .ptr .align 1 _Z20KroneckerKernelSmalliiPfS_S__param_3,
	.param .u64 .ptr .align 1 _Z20KroneckerKernelSmalliiPfS_S__param_4
)
{
	.reg .pred 	%p<4>;
	.reg .b32 	%r<32>;
	.reg .b32 	%f<10>;
	.reg .b64 	%rd<13>;

	ld.param.u32 	%r7, [_Z20KroneckerKernelSmalliiPfS_S__param_0];
	ld.param.u32 	%r8, [_Z20KroneckerKernelSmalliiPfS_S__param_1];
	ld.param.u64 	%rd2, [_Z20KroneckerKernelSmalliiPfS_S__param_2];
	ld.param.u64 	%rd3, [_Z20KroneckerKernelSmalliiPfS_S__param_3];
	ld.param.u64 	%rd4, [_Z20KroneckerKernelSmalliiPfS_S__param_4];
	mov.u32 	%r1, %ntid.x;
	mov.u32 	%r2, %tid.x;
	mul.lo.s32 	%r3, %r8, %r8;
	setp.eq.s32 	%p1, %r8, 0;
	@%p1 bra 	$L__BB0_5;
	cvta.to.global.u64 	%rd1, %rd3;
	mov.b32 	%r31, 0;
$L__BB0_2:
	add.s32 	%r5, %r31, %r2;
	setp.ge.s32 	%p2, %r5, %r3;
	@%p2 bra 	$L__BB0_4;
	mul.wide.s32 	%rd5, %r5, 4;
	add.s64 	%rd6, %rd1, %rd5;
	ld.global.f32 	%f1, [%rd6];
	shl.b32 	%r10, %r5, 2;
	mov.u32 	%r11, vs;
	add.s32 	%r12, %r11, %r10;
	st.shared.f32 	[%r12], %f1;
$L__BB0_4:
	add.s32 	%r31, %r31, %r1;
	setp.lt.s32 	%p3, %r31, %r3;
	@%p3 bra 	$L__BB0_2;
$L__BB0_5:
	mov.u32 	%r13, %ctaid.x;
	mad.lo.s32 	%r14, %r13, %r1, %r2;
	cvta.to.global.u64 	%rd7, %rd2;
	cvta.to.global.u64 	%rd8, %rd4;
	bar.sync 	0;
	mul.lo.s32 	%r15, %r8, %r7;
	div.s32 	%r16, %r14, %r15;
	cvt.rn.f32.s32 	%f2, %r16;
	cvt.rzi.s32.f32 	%r17, %f2;
	mul.lo.s32 	%r18, %r16, %r15;
	sub.s32 	%r19, %r14, %r18;
	div.s32 	%r20, %r17, %r8;
	cvt.rn.f32.s32 	%f3, %r20;
	cvt.rn.f32.s32 	%f4, %r7;
	div.s32 	%r21, %r19, %r8;
	cvt.rn.f32.s32 	%f5, %r21;
	fma.rn.f32 	%f6, %f4, %f3, %f5;
	cvt.rzi.s32.f32 	%r22, %f6;
	mul.lo.s32 	%r23, %r20, %r8;
	sub.s32 	%r24, %r17, %r23;
	mul.lo.s32 	%r25, %r21, %r8;
	sub.s32 	%r26, %r19, %r25;
	mad.lo.s32 	%r27, %r24, %r8, %r26;
	mul.wide.s32 	%rd9, %r22, 4;
	add.s64 	%rd10, %rd7, %rd9;
	ld.global.f32 	%f7, [%rd10];
	shl.b32 	%r28, %r27, 2;
	mov.u32 	%r29, vs;
	add.s32 	%r30, %r29, %r28;
	ld.shared.f32 	%f8, [%r30];
	mul.f32 	%f9, %f7, %f8;
	mul.wide.s32 	%rd11, %r14, 4;
	add.s64 	%rd12, %rd8, %rd11;
	st.global.f32 	[%rd12], %f9;
	ret;

}


// ===== COMPILED SASS (sm_100) =====

	.target	sm_100

	.elftype	@"ET_EXEC"


//--------------------- .note.nv.tkinfo           --------------------------
	.section	.note.nv.tkinfo,"",@"SHT_NOTE"
	.sectionflags	@"SHF_NOTE_NV_TKINFO"
	.tkinfo
        /*0018*/ 	.word	0x00000002
        /*0030*/ 	.string	""
        /*0030*/ 	.string	"ptxas"
        /*0030*/ 	.string	"Cuda compilation tools, release 13.0, V13.0.88"
        /*0030*/ 	.string	"Build cuda_13.0.r13.0/compiler.36424714_0"
        /*0030*/ 	.string	"-arch sm_100 -m 64 "



//--------------------- .note.nv.cuinfo           --------------------------
	.section	.note.nv.cuinfo,"",@"SHT_NOTE"
	.sectionflags	@"SHF_NOTE_NV_CUINFO"
        /*0018*/ 	.short	0x0002
        /*001a*/ 	.short	0x0064
        /*001c*/ 	.short	0x0082
	.zero		2


//--------------------- .nv.info                  --------------------------
	.section	.nv.info,"",@"SHT_CUDA_INFO"
	.align	4


	//----- nvinfo : EIATTR_REGCOUNT
	.align		4
        /*0000*/ 	.byte	0x04, 0x2f
        /*0002*/ 	.short	(.L_1 - .L_0)
	.align		4
.L_0:
        /*0004*/ 	.word	index@(_Z20KroneckerKernelSmalliiPfS_S_)
        /*0008*/ 	.word	0x0000000f


	//----- nvinfo : EIATTR_FRAME_SIZE
	.align		4
.L_1:
        /*000c*/ 	.byte	0x04, 0x11
        /*000e*/ 	.short	(.L_3 - .L_2)
	.align		4
.L_2:
        /*0010*/ 	.word	index@(_Z20KroneckerKernelSmalliiPfS_S_)
        /*0014*/ 	.word	0x00000000


	//----- nvinfo : EIATTR_MIN_STACK_SIZE
	.align		4
.L_3:
        /*0018*/ 	.byte	0x04, 0x12
        /*001a*/ 	.short	(.L_5 - .L_4)
	.align		4
.L_4:
        /*001c*/ 	.word	index@(_Z20KroneckerKernelSmalliiPfS_S_)
        /*0020*/ 	.word	0x00000000
.L_5:


//--------------------- .nv.compat                --------------------------
	.section	.nv.compat,"",@"SHT_CUDA_COMPAT_INFO"
	.align	4
        /*0000*/ 	.byte	0x02, 0x09, 0x00, 0x00, 0x02, 0x02, 0x01, 0x00, 0x02, 0x05, 0x05, 0x00, 0x03, 0x07, 0x01, 0x01
        /*0010*/ 	.byte	0x02, 0x03, 0x00, 0x00, 0x02, 0x06, 0x01, 0x00, 0x04, 0x0b, 0x08, 0x00, 0x09, 0x00, 0x00, 0x00
        /*0020*/ 	.byte	0x00, 0x00, 0x00, 0x00


//--------------------- .nv.info._Z20KroneckerKernelSmalliiPfS_S_ --------------------------
	.section	.nv.info._Z20KroneckerKernelSmalliiPfS_S_,"",@"SHT_CUDA_INFO"
	.sectionflags	@""
	.align	4


	//----- nvinfo : EIATTR_CUDA_API_VERSION
	.align		4
        /*0000*/ 	.byte	0x04, 0x37
        /*0002*/ 	.short	(.L_7 - .L_6)
.L_6:
        /*0004*/ 	.word	0x00000082


	//----- nvinfo : EIATTR_KPARAM_INFO
	.align		4
.L_7:
        /*0008*/ 	.byte	0x04, 0x17
        /*000a*/ 	.short	(.L_9 - .L_8)
.L_8:
        /*000c*/ 	.word	0x00000000
        /*0010*/ 	.short	0x0004
        /*0012*/ 	.short	0x0018
        /*0014*/ 	.byte	0x00, 0xf5, 0x21, 0x00


	//----- nvinfo : EIATTR_KPARAM_INFO
	.align		4
.L_9:
        /*0018*/ 	.byte	0x04, 0x17
        /*001a*/ 	.short	(.L_11 - .L_10)
.L_10:
        /*001c*/ 	.word	0x00000000
        /*0020*/ 	.short	0x0003
        /*0022*/ 	.short	0x0010
        /*0024*/ 	.byte	0x00, 0xf5, 0x21, 0x00


	//----- nvinfo : EIATTR_KPARAM_INFO
	.align		4
.L_11:
        /*0028*/ 	.byte	0x04, 0x17
        /*002a*/ 	.short	(.L_13 - .L_12)
.L_12:
        /*002c*/ 	.word	0x00000000
        /*0030*/ 	.short	0x0002
        /*0032*/ 	.short	0x0008
        /*0034*/ 	.byte	0x00, 0xf5, 0x21, 0x00


	//----- nvinfo : EIATTR_KPARAM_INFO
	.align		4
.L_13:
        /*0038*/ 	.byte	0x04, 0x17
        /*003a*/ 	.short	(.L_15 - .L_14)
.L_14:
        /*003c*/ 	.word	0x00000000
        /*0040*/ 	.short	0x0001
        /*0042*/ 	.short	0x0004
        /*0044*/ 	.byte	0x00, 0xf0, 0x11, 0x00


	//----- nvinfo : EIATTR_KPARAM_INFO
	.align		4
.L_15:
        /*0048*/ 	.byte	0x04, 0x17
        /*004a*/ 	.short	(.L_17 - .L_16)
.L_16:
        /*004c*/ 	.word	0x00000000
        /*0050*/ 	.short	0x0000
        /*0052*/ 	.short	0x0000
        /*0054*/ 	.byte	0x00, 0xf0, 0x11, 0x00


	//----- nvinfo : EIATTR_SPARSE_MMA_MASK
	.align		4
.L_17:
        /*0058*/ 	.byte	0x03, 0x50
        /*005a*/ 	.short	0x0000


	//----- nvinfo : EIATTR_MAXREG_COUNT
	.align		4
        /*005c*/ 	.byte	0x03, 0x1b
        /*005e*/ 	.short	0x00ff


	//----- nvinfo : EIATTR_NUM_BARRIERS
	.align		4
        /*0060*/ 	.byte	0x02, 0x4c
        /*0062*/ 	.byte	0x01
	.zero		1


	//----- nvinfo : EIATTR_MERCURY_ISA_VERSION
	.align		4
        /*0064*/ 	.byte	0x03, 0x5f
        /*0066*/ 	.short	0x0101


	//----- nvinfo : EIATTR_VRC_CTA_INIT_COUNT
	.align		4
        /*0068*/ 	.byte	0x02, 0x4a
	.zero		1
	.zero		1


	//----- nvinfo : EIATTR_EXIT_INSTR_OFFSETS
	.align		4
        /*006c*/ 	.byte	0x04, 0x1c
        /*006e*/ 	.short	(.L_19 - .L_18)


	//   ....[0]....
.L_18:
        /*0070*/ 	.word	0x00000770


	//----- nvinfo : EIATTR_CRS_STACK_SIZE
	.align		4
.L_19:
        /*0074*/ 	.byte	0x04, 0x1e
        /*0076*/ 	.short	(.L_21 - .L_20)
.L_20:
        /*0078*/ 	.word	0x00000000


	//----- nvinfo : EIATTR_CBANK_PARAM_SIZE
	.align		4
.L_21:
        /*007c*/ 	.byte	0x03, 0x19
        /*007e*/ 	.short	0x0020


	//----- nvinfo : EIATTR_PARAM_CBANK
	.align		4
        /*0080*/ 	.byte	0x04, 0x0a
        /*0082*/ 	.short	(.L_23 - .L_22)
	.align		4
.L_22:
        /*0084*/ 	.word	index@(.nv.constant0._Z20KroneckerKernelSmalliiPfS_S_)
        /*0088*/ 	.short	0x0380
        /*008a*/ 	.short	0x0020


	//----- nvinfo : EIATTR_SW_WAR
	.align		4
.L_23:
        /*008c*/ 	.byte	0x04, 0x36
        /*008e*/ 	.short	(.L_25 - .L_24)
.L_24:
        /*0090*/ 	.word	0x00000008
.L_25:


//--------------------- .nv.callgraph             --------------------------
	.section	.nv.callgraph,"",@"SHT_CUDA_CALLGRAPH"
	.align	4
	.sectionentsize	8
	.align		4
        /*0000*/ 	.word	0x00000000
	.align		4
        /*0004*/ 	.word	0xffffffff
	.align		4
        /*0008*/ 	.word	0x00000000
	.align		4
        /*000c*/ 	.word	0xfffffffe
	.align		4
        /*0010*/ 	.word	0x00000000
	.align		4
        /*0014*/ 	.word	0xfffffffd
	.align		4
        /*0018*/ 	.word	0x00000000
	.align		4
        /*001c*/ 	.word	0xfffffffc


//--------------------- .text._Z20KroneckerKernelSmalliiPfS_S_ --------------------------
	.section	.text._Z20KroneckerKernelSmalliiPfS_S_,"ax",@progbits
	.align	128
        .global         _Z20KroneckerKernelSmalliiPfS_S_
        .type           _Z20KroneckerKernelSmalliiPfS_S_,@function
        .size           _Z20KroneckerKernelSmalliiPfS_S_,(.L_x_5 - _Z20KroneckerKernelSmalliiPfS_S_)
        .other          _Z20KroneckerKernelSmalliiPfS_S_,@"STO_CUDA_ENTRY STV_DEFAULT"
_Z20KroneckerKernelSmalliiPfS_S_:
.text._Z20KroneckerKernelSmalliiPfS_S_:
[----:B------:R-:W-:Y:S01]  /*0000*/  LDC R1, c[0x0][0x37c] ;  /* 0x0000df00ff017b82 */ /* 0x000fe20000000800 */
[----:B------:R-:W0:Y:S01]  /*0010*/  LDCU UR7, c[0x0][0x384] ;  /* 0x00007080ff0777ac */ /* 0x000e220008000800 */
[----:B------:R-:W1:Y:S01]  /*0020*/  S2R R0, SR_TID.X ;  /* 0x0000000000007919 */ /* 0x000e620000002100 */
[----:B------:R-:W2:Y:S01]  /*0030*/  LDCU.64 UR8, c[0x0][0x358] ;  /* 0x00006b00ff0877ac */ /* 0x000ea20008000a00 */
[----:B------:R-:W3:Y:S01]  /*0040*/  LDCU UR10, c[0x0][0x360] ;  /* 0x00006c00ff0a77ac */ /* 0x000ee20008000800 */
[----:B0-----:R-:W-:-:S09]  /*0050*/  UISETP.NE.AND UP0, UPT, UR7, URZ, UPT ;  /* 0x000000ff0700728c */ /* 0x001fd2000bf05270 */
[----:B--23--:R-:W-:Y:S05]  /*0060*/  BRA.U !UP0, `(.L_x_0) ;  /* 0x0000000108487547 */ /* 0x00cfea000b800000 */
[----:B------:R-:W0:Y:S01]  /*0070*/  LDC.64 R4, c[0x0][0x390] ;  /* 0x0000e400ff047b82 */ /* 0x000e220000000a00 */
[----:B------:R-:W-:Y:S01]  /*0080*/  UIMAD UR7, UR7, UR7, URZ ;  /* 0x00000007070772a4 */ /* 0x000fe2000f8e02ff */
[----:B------:R-:W-:-:S11]  /*0090*/  UMOV UR4, URZ ;  /* 0x000000ff00047c82 */ /* 0x000fd60008000000 */
.L_x_3:
[----:B-1----:R-:W-:Y:S01]  /*00a0*/  VIADD R7, R0, UR4 ;  /* 0x0000000400077c36 */ /* 0x002fe20008000000 */
[----:B------:R-:W-:Y:S01]  /*00b0*/  UIADD3 UR4, UPT, UPT, UR10, UR4, URZ ;  /* 0x000000040a047290 */ /* 0x000fe2000fffe0ff */
[----:B------:R-:W-:Y:S03]  /*00c0*/  BSSY.RECONVERGENT B0, `(.L_x_1) ;  /* 0x000000b000007945 */ /* 0x000fe60003800200 */
[----:B------:R-:W-:Y:S01]  /*00d0*/  ISETP.GE.AND P0, PT, R7, UR7, PT ;  /* 0x0000000707007c0c */ /* 0x000fe2000bf06270 */
[----:B------:R-:W-:-:S12]  /*00e0*/  UISETP.GE.AND UP0, UPT, UR4, UR7, UPT ;  /* 0x000000070400728c */ /* 0x000fd8000bf06270 */
[----:B------:R-:W-:Y:S05]  /*00f0*/  @P0 BRA `(.L_x_2) ;  /* 0x00000000001c0947 */ /* 0x000fea0003800000 */
[----:B0-----:R-:W-:-:S06]  /*0100*/  IMAD.WIDE R2, R7, 0x4, R4 ;  /* 0x0000000407027825 */ /* 0x001fcc00078e0204 */
[----:B------:R-:W2:Y:S01]  /*0110*/  LDG.E R2, desc[UR8][R2.64] ;  /* 0x0000000802027981 */ /* 0x000ea2000c1e1900 */
[----:B------:R-:W0:Y:S01]  /*0120*/  S2UR UR6, SR_CgaCtaId ;  /* 0x00000000000679c3 */ /* 0x000e220000008800 */
[----:B------:R-:W-:Y:S02]  /*0130*/  UMOV UR5, 0x400 ;  /* 0x0000040000057882 */ /* 0x000fe40000000000 */
[----:B0-----:R-:W-:-:S06]  /*0140*/  ULEA UR5, UR6, UR5, 0x18 ;  /* 0x0000000506057291 */ /* 0x001fcc000f8ec0ff */
[----:B------:R-:W-:-:S05]  /*0150*/  LEA R7, R7, UR5, 0x2 ;  /* 0x0000000507077c11 */ /* 0x000fca000f8e10ff */
[----:B--2---:R1:W-:Y:S02]  /*0160*/  STS [R7], R2 ;  /* 0x0000000207007388 */ /* 0x0043e40000000800 */
.L_x_2:
[----:B------:R-:W-:Y:S05]  /*0170*/  BSYNC.RECONVERGENT B0 ;  /* 0x0000000000007941 */ /* 0x000fea0003800200 */
.L_x_1:
[----:B------:R-:W-:Y:S05]  /*0180*/  BRA.U !UP0, `(.L_x_3) ;  /* 0xfffffffd08c47547 */ /* 0x000fea000b83ffff */
.L_x_0:
[----:B-1----:R-:W0:Y:S01]  /*0190*/  LDC.64 R2, c[0x0][0x380] ;  /* 0x0000e000ff027b82 */ /* 0x002e220000000a00 */
[----:B------:R-:W1:Y:S01]  /*01a0*/  S2R R9, SR_CTAID.X ;  /* 0x0000000000097919 */ /* 0x000e620000002500 */
[-C--:B0-----:R-:W-:Y:S01]  /*01b0*/  IMAD R5, R3, R2.reuse, RZ ;  /* 0x0000000203057224 */ /* 0x081fe200078e02ff */
[----:B------:R-:W-:-:S04]  /*01c0*/  I2FP.F32.S32 R2, R2 ;  /* 0x0000000200027245 */ /* 0x000fc80000201400 */
[-C--:B------:R-:W-:Y:S02]  /*01d0*/  IABS R11, R5.reuse ;  /* 0x00000005000b7213 */ /* 0x080fe40000000000 */
[----:B------:R-:W-:Y:S02]  /*01e0*/  IABS R12, R5 ;  /* 0x00000005000c7213 */ /* 0x000fe40000000000 */
[----:B------:R-:W0:Y:S01]  /*01f0*/  I2F.RP R4, R11 ;  /* 0x0000000b00047306 */ /* 0x000e220000209400 */
[----:B-1----:R-:W-:-:S05]  /*0200*/  IMAD R0, R9, UR10, R0 ;  /* 0x0000000a09007c24 */ /* 0x002fca000f8e0200 */
[----:B------:R-:W-:Y:S02]  /*0210*/  IABS R10, R0 ;  /* 0x00000000000a7213 */ /* 0x000fe40000000000 */
[----:B0-----:R-:W0:Y:S02]  /*0220*/  MUFU.RCP R4, R4 ;  /* 0x0000000400047308 */ /* 0x001e240000001000 */
[----:B0-----:R-:W-:-:S06]  /*0230*/  VIADD R6, R4, 0xffffffe ;  /* 0x0ffffffe04067836 */ /* 0x001fcc0000000000 */
[----:B------:R0:W1:Y:S02]  /*0240*/  F2I.FTZ.U32.TRUNC.NTZ R7, R6 ;  /* 0x0000000600077305 */ /* 0x000064000021f000 */
[----:B0-----:R-:W-:Y:S01]  /*0250*/  IMAD.MOV.U32 R6, RZ, RZ, RZ ;  /* 0x000000ffff067224 */ /* 0x001fe200078e00ff */
[----:B-1----:R-:W-:-:S05]  /*0260*/  IADD3 R8, PT, PT, RZ, -R7, RZ ;  /* 0x80000007ff087210 */ /* 0x002fca0007ffe0ff */
[----:B------:R-:W-:Y:S02]  /*0270*/  IMAD R9, R8, R11, RZ ;  /* 0x0000000b08097224 */ /* 0x000fe400078e02ff */
[----:B------:R-:W-:Y:S02]  /*0280*/  IMAD.MOV.U32 R8, RZ, RZ, R10 ;  /* 0x000000ffff087224 */ /* 0x000fe400078e000a */
[----:B------:R-:W-:Y:S01]  /*0290*/  IMAD.HI.U32 R7, R7, R9, R6 ;  /* 0x0000000907077227 */ /* 0x000fe200078e0006 */
[----:B------:R-:W-:-:S05]  /*02a0*/  IADD3 R9, PT, PT, RZ, -R12, RZ ;  /* 0x8000000cff097210 */ /* 0x000fca0007ffe0ff */
[----:B------:R-:W-:Y:S01]  /*02b0*/  IMAD.HI.U32 R4, R7, R8, RZ ;  /* 0x0000000807047227 */ /* 0x000fe200078e00ff */
[----:B------:R-:W-:-:S03]  /*02c0*/  IABS R7, R3 ;  /* 0x0000000300077213 */ /* 0x000fc60000000000 */
[----:B------:R-:W-:Y:S01]  /*02d0*/  IMAD R6, R4, R9, R8 ;  /* 0x0000000904067224 */ /* 0x000fe200078e0208 */
[----:B------:R-:W0:Y:S01]  /*02e0*/  I2F.RP R10, R7 ;  /* 0x00000007000a7306 */ /* 0x000e220000209400 */
[----:B------:R-:W-:Y:S03]  /*02f0*/  BAR.SYNC.DEFER_BLOCKING 0x0 ;  /* 0x0000000000007b1d */ /* 0x000fe60000010000 */
[----:B------:R-:W-:-:S04]  /*0300*/  ISETP.GT.U32.AND P1, PT, R11, R6, PT ;  /* 0x000000060b00720c */ /* 0x000fc80003f24070 */
[----:B0-----:R-:W0:Y:S09]  /*0310*/  MUFU.RCP R10, R10 ;  /* 0x0000000a000a7308 */ /* 0x001e320000001000 */
[----:B------:R-:W-:Y:S02]  /*0320*/  @!P1 IMAD.IADD R6, R6, 0x1, -R11 ;  /* 0x0000000106069824 */ /* 0x000fe400078e0a0b */
[----:B------:R-:W-:Y:S01]  /*0330*/  @!P1 VIADD R4, R4, 0x1 ;  /* 0x0000000104049836 */ /* 0x000fe20000000000 */
[----:B------:R-:W-:-:S02]  /*0340*/  ISETP.NE.AND P1, PT, R5, RZ, PT ;  /* 0x000000ff0500720c */ /* 0x000fc40003f25270 */
[----:B------:R-:W-:Y:S02]  /*0350*/  ISETP.GE.U32.AND P0, PT, R6, R11, PT ;  /* 0x0000000b0600720c */ /* 0x000fe40003f06070 */
[----:B------:R-:W-:-:S04]  /*0360*/  LOP3.LUT R6, R0, R5, RZ, 0x3c, !PT ;  /* 0x0000000500067212 */ /* 0x000fc800078e3cff */
[----:B------:R-:W-:Y:S01]  /*0370*/  ISETP.GE.AND P2, PT, R6, RZ, PT ;  /* 0x000000ff0600720c */ /* 0x000fe20003f46270 */
[----:B0-----:R-:W-:-:S06]  /*0380*/  VIADD R8, R10, 0xffffffe ;  /* 0x0ffffffe0a087836 */ /* 0x001fcc0000000000 */
[----:B------:R-:W-:Y:S01]  /*0390*/  @P0 IADD3 R4, PT, PT, R4, 0x1, RZ ;  /* 0x0000000104040810 */ /* 0x000fe20007ffe0ff */
[----:B------:R0:W1:Y:S04]  /*03a0*/  F2I.FTZ.U32.TRUNC.NTZ R9, R8 ;  /* 0x0000000800097305 */ /* 0x000068000021f000 */
[----:B------:R-:W-:-:S05]  /*03b0*/  IMAD.MOV.U32 R6, RZ, RZ, R4 ;  /* 0x000000ffff067224 */ /* 0x000fca00078e0004 */
[----:B------:R-:W-:Y:S01]  /*03c0*/  @!P2 IADD3 R6, PT, PT, -R6, RZ, RZ ;  /* 0x000000ff0606a210 */ /* 0x000fe20007ffe1ff */
[----:B0-----:R-:W-:Y:S01]  /*03d0*/  HFMA2 R8, -RZ, RZ, 0, 0 ;  /* 0x00000000ff087431 */ /* 0x001fe200000001ff */
[----:B------:R-:W-:-:S04]  /*03e0*/  @!P1 LOP3.LUT R6, RZ, R5, RZ, 0x33, !PT ;  /* 0x00000005ff069212 */ /* 0x000fc800078e33ff */
[----:B------:R-:W-:Y:S01]  /*03f0*/  I2FP.F32.S32 R4, R6 ;  /* 0x0000000600047245 */ /* 0x000fe20000201400 */
[----:B------:R-:W-:Y:S02]  /*0400*/  IMAD.MOV R6, RZ, RZ, -R6 ;  /* 0x000000ffff067224 */ /* 0x000fe400078e0a06 */
[----:B-1----:R-:W-:Y:S02]  /*0410*/  IMAD.MOV R10, RZ, RZ, -R9 ;  /* 0x000000ffff0a7224 */ /* 0x002fe400078e0a09 */
[----:B------:R-:W-:Y:S01]  /*0420*/  IMAD R6, R5, R6, R0 ;  /* 0x0000000605067224 */ /* 0x000fe200078e0200 */
[----:B------:R-:W0:Y:S01]  /*0430*/  F2I.TRUNC.NTZ R4, R4 ;  /* 0x0000000400047305 */ /* 0x000e22000020f100 */
[----:B------:R-:W-:-:S03]  /*0440*/  IMAD R5, R10, R7, RZ ;  /* 0x000000070a057224 */ /* 0x000fc600078e02ff */
[----:B------:R-:W-:Y:S01]  /*0450*/  IABS R11, R6 ;  /* 0x00000006000b7213 */ /* 0x000fe20000000000 */
[----:B------:R-:W-:-:S06]  /*0460*/  IMAD.HI.U32 R8, R9, R5, R8 ;  /* 0x0000000509087227 */ /* 0x000fcc00078e0008 */
[----:B------:R-:W-:Y:S01]  /*0470*/  IMAD.HI.U32 R9, R8, R11, RZ ;  /* 0x0000000b08097227 */ /* 0x000fe200078e00ff */
[----:B0-----:R-:W-:-:S03]  /*0480*/  IABS R10, R4 ;  /* 0x00000004000a7213 */ /* 0x001fc60000000000 */
[----:B------:R-:W-:Y:S02]  /*0490*/  IMAD.MOV R12, RZ, RZ, -R9 ;  /* 0x000000ffff0c7224 */ /* 0x000fe400078e0a09 */
[----:B------:R-:W-:-:S04]  /*04a0*/  IMAD.HI.U32 R5, R8, R10, RZ ;  /* 0x0000000a08057227 */ /* 0x000fc800078e00ff */
[----:B------:R-:W-:-:S04]  /*04b0*/  IMAD.MOV R8, RZ, RZ, -R5 ;  /* 0x000000ffff087224 */ /* 0x000fc800078e0a05 */
[C---:B------:R-:W-:Y:S02]  /*04c0*/  IMAD R8, R7.reuse, R8, R10 ;  /* 0x0000000807087224 */ /* 0x040fe400078e020a */
[----:B------:R-:W-:-:S03]  /*04d0*/  IMAD R10, R7, R12, R11 ;  /* 0x0000000c070a7224 */ /* 0x000fc600078e020b */
[C---:B------:R-:W-:Y:S02]  /*04e0*/  ISETP.GT.U32.AND P4, PT, R7.reuse, R8, PT ;  /* 0x000000080700720c */ /* 0x040fe40003f84070 */
[----:B------:R-:W-:-:S11]  /*04f0*/  ISETP.GT.U32.AND P5, PT, R7, R10, PT ;  /* 0x0000000a0700720c */ /* 0x000fd60003fa4070 */
[-C--:B------:R-:W-:Y:S01]  /*0500*/  @!P4 IADD3 R8, PT, PT, R8, -R7.reuse, RZ ;  /* 0x800000070808c210 */ /* 0x080fe20007ffe0ff */
[----:B------:R-:W-:Y:S01]  /*0510*/  @!P4 VIADD R5, R5, 0x1 ;  /* 0x000000010505c836 */ /* 0x000fe20000000000 */
[----:B------:R-:W-:Y:S01]  /*0520*/  @!P5 IADD3 R9, PT, PT, R9, 0x1, RZ ;  /* 0x000000010909d810 */ /* 0x000fe20007ffe0ff */
[----:B------:R-:W-:Y:S01]  /*0530*/  @!P5 IMAD.IADD R10, R10, 0x1, -R7 ;  /* 0x000000010a0ad824 */ /* 0x000fe200078e0a07 */
[----:B------:R-:W-:Y:S02]  /*0540*/  ISETP.GE.U32.AND P2, PT, R8, R7, PT ;  /* 0x000000070800720c */ /* 0x000fe40003f46070 */
[----:B------:R-:W-:Y:S02]  /*0550*/  LOP3.LUT R8, R6, R3, RZ, 0x3c, !PT ;  /* 0x0000000306087212 */ /* 0x000fe400078e3cff */
[----:B------:R-:W-:Y:S02]  /*0560*/  ISETP.GE.U32.AND P3, PT, R10, R7, PT ;  /* 0x000000070a00720c */ /* 0x000fe40003f66070 */
[----:B------:R-:W-:-:S02]  /*0570*/  LOP3.LUT R7, R4, R3, RZ, 0x3c, !PT ;  /* 0x0000000304077212 */ /* 0x000fc400078e3cff */
[----:B------:R-:W-:Y:S02]  /*0580*/  ISETP.GE.AND P1, PT, R8, RZ, PT ;  /* 0x000000ff0800720c */ /* 0x000fe40003f26270 */
[----:B------:R-:W-:Y:S02]  /*0590*/  ISETP.GE.AND P0, PT, R7, RZ, PT ;  /* 0x000000ff0700720c */ /* 0x000fe40003f06270 */
[----:B------:R-:W-:Y:S01]  /*05a0*/  LOP3.LUT R8, RZ, R3, RZ, 0x33, !PT ;  /* 0x00000003ff087212 */ /* 0x000fe200078e33ff */
[----:B------:R-:W-:Y:S01]  /*05b0*/  @P2 VIADD R5, R5, 0x1 ;  /* 0x0000000105052836 */ /* 0x000fe20000000000 */
[----:B------:R-:W-:-:S03]  /*05c0*/  ISETP.NE.AND P2, PT, R3, RZ, PT ;  /* 0x000000ff0300720c */ /* 0x000fc60003f45270 */
[----:B------:R-:W-:-:S04]  /*05d0*/  @P3 IADD3 R9, PT, PT, R9, 0x1, RZ ;  /* 0x0000000109093810 */ /* 0x000fc80007ffe0ff */
[----:B------:R-:W-:Y:S02]  /*05e0*/  @!P1 IADD3 R9, PT, PT, -R9, RZ, RZ ;  /* 0x000000ff09099210 */ /* 0x000fe40007ffe1ff */
[----:B------:R-:W-:-:S05]  /*05f0*/  @!P0 IMAD.MOV R5, RZ, RZ, -R5 ;  /* 0x000000ffff058224 */ /* 0x000fca00078e0a05 */
[C---:B------:R-:W-:Y:S02]  /*0600*/  SEL R10, R8.reuse, R5, !P2 ;  /* 0x00000005080a7207 */ /* 0x040fe40005000000 */
[----:B------:R-:W-:Y:S02]  /*0610*/  SEL R5, R8, R9, !P2 ;  /* 0x0000000908057207 */ /* 0x000fe40005000000 */
[----:B------:R-:W0:Y:S01]  /*0620*/  LDC.64 R8, c[0x0][0x388] ;  /* 0x0000e200ff087b82 */ /* 0x000e220000000a00 */
[----:B------:R-:W-:Y:S02]  /*0630*/  I2FP.F32.S32 R12, R10 ;  /* 0x0000000a000c7245 */ /* 0x000fe40000201400 */
[----:B------:R-:W-:-:S05]  /*0640*/  I2FP.F32.S32 R7, R5 ;  /* 0x0000000500077245 */ /* 0x000fca0000201400 */
[----:B------:R-:W-:-:S04]  /*0650*/  FFMA R2, R12, R2, R7 ;  /* 0x000000020c027223 */ /* 0x000fc80000000007 */
[----:B------:R-:W0:Y:S02]  /*0660*/  F2I.TRUNC.NTZ R7, R2 ;  /* 0x0000000200077305 */ /* 0x000e24000020f100 */
[----:B0-----:R-:W-:-:S06]  /*0670*/  IMAD.WIDE R8, R7, 0x4, R8 ;  /* 0x0000000407087825 */ /* 0x001fcc00078e0208 */
[----:B------:R-:W2:Y:S01]  /*0680*/  LDG.E R8, desc[UR8][R8.64] ;  /* 0x0000000808087981 */ /* 0x000ea2000c1e1900 */
[----:B------:R-:W0:Y:S01]  /*0690*/  S2UR UR6, SR_CgaCtaId ;  /* 0x00000000000679c3 */ /* 0x000e220000008800 */
[----:B------:R-:W-:Y:S01]  /*06a0*/  IADD3 R5, PT, PT, -R5, RZ, RZ ;  /* 0x000000ff05057210 */ /* 0x000fe20007ffe1ff */
[----:B------:R-:W-:Y:S01]  /*06b0*/  IMAD.MOV R7, RZ, RZ, -R10 ;  /* 0x000000ffff077224 */ /* 0x000fe200078e0a0a */
[----:B------:R-:W-:-:S03]  /*06c0*/  UMOV UR5, 0x400 ;  /* 0x0000040000057882 */ /* 0x000fc60000000000 */
[C---:B------:R-:W-:Y:S02]  /*06d0*/  IMAD R4, R3.reuse, R7, R4 ;  /* 0x0000000703047224 */ /* 0x040fe400078e0204 */
[----:B------:R-:W-:-:S04]  /*06e0*/  IMAD R6, R3, R5, R6 ;  /* 0x0000000503067224 */ /* 0x000fc800078e0206 */
[----:B------:R-:W-:Y:S02]  /*06f0*/  IMAD R4, R4, R3, R6 ;  /* 0x0000000304047224 */ /* 0x000fe400078e0206 */
[----:B------:R-:W1:Y:S01]  /*0700*/  LDC.64 R2, c[0x0][0x398] ;  /* 0x0000e600ff027b82 */ /* 0x000e620000000a00 */
[----:B0-----:R-:W-:-:S06]  /*0710*/  ULEA UR5, UR6, UR5, 0x18 ;  /* 0x0000000506057291 */ /* 0x001fcc000f8ec0ff */
[----:B------:R-:W-:-:S05]  /*0720*/  LEA R4, R4, UR5, 0x2 ;  /* 0x0000000504047c11 */ /* 0x000fca000f8e10ff */
[----:B------:R-:W2:Y:S01]  /*0730*/  LDS R5, [R4] ;  /* 0x0000000004057984 */ /* 0x000ea20000000800 */
[----:B-1----:R-:W-:-:S04]  /*0740*/  IMAD.WIDE R2, R0, 0x4, R2 ;  /* 0x0000000400027825 */ /* 0x002fc800078e0202 */
[----:B--2---:R-:W-:-:S05]  /*0750*/  FMUL R5, R8, R5 ;  /* 0x0000000508057220 */ /* 0x004fca0000400000 */
[----:B------:R-:W-:Y:S01]  /*0760*/  STG.E desc[UR8][R2.64], R5 ;  /* 0x0000000502007986 */ /* 0x000fe2000c101908 */
[----:B------:R-:W-:Y:S05]  /*0770*/  EXIT ;  /* 0x000000000000794d */ /* 0x000fea0003800000 */
.L_x_4:
[----:B------:R-:W-:-:S00]  /*0780*/  BRA `(.L_x_4) ;  /* 0xfffffffc00fc7947 */ /* 0x000fc0000383ffff */
[----:B------:R-:W-:-:S00]  /*0790*/  NOP ;  /* 0x0000000000007918 */ /* 0x000fc00000000000 */
        /* <DEDUP_REMOVED lines=14> */
.L_x_5:


//--------------------- .nv.shared._Z20KroneckerKernelSmalliiPfS_S_ --------------------------
	.section	.nv.shared._Z20KroneckerKernelSmalliiPfS_S_,"aw",@nobits
	.sectionflags	@""
	.align	16
	.zero		1024


//--------------------- .nv.shared.reserved.0     --------------------------
	.section	.nv.shared.reserved.0,"aw",@nobits
	.weak		__nv_reservedSMEM_offset_0_alias
	.size		__nv_reservedSMEM_offset_0_alias, 0, 64
	.other		__nv_reservedSMEM_offset_0_alias,@"STO_CUDA_RESERVED_SHARED STV_DEFAULT"
__nv_reservedSMEM_offset_0_alias:
	.zero		0
	.zero		64


//--------------------- .nv.constant0._Z20KroneckerKernelSmalliiPfS_S_ --------------------------
	.section	.nv.constant0._Z20KroneckerKernelSmalliiPfS_S_,"a",@progbits
	.sectionflags	@""
	.align	4
.nv.constant0._Z20KroneckerKernelSmalliiPfS_S_:
	.zero		928


//--------------------- SYMBOLS --------------------------

	.type		.nv.reservedSmem.offset0,@object
	.size		.nv.reservedSmem.offset0,0x4
	.type		.nv.reservedSmem.cap,@object
	.size		.nv.reservedSmem.cap,0x4
